	.headerflags	@"EF_CUDA_TEXMODE_UNIFIED EF_CUDA_64BIT_ADDRESS EF_CUDA_ACCELERATORS EF_CUDA_SM90 EF_CUDA_VIRTUAL_SM(EF_CUDA_SM90)"
	.elftype	@"ET_EXEC"


//--------------------- .nv.info                  --------------------------
	.section	.nv.info,"",@"SHT_CUDA_INFO"
	.align	4


	//----- nvinfo : EIATTR_REGCOUNT
	.align		4
        /*0000*/ 	.byte	0x04, 0x2f
        /*0002*/ 	.short	(.L_3 - .L_2)
	.align		4
.L_2:
        /*0004*/ 	.word	index@(triton_poi_fused__native_batch_norm_legit_no_training_relu_2)
        /*0008*/ 	.word	0x00000012


	//----- nvinfo : EIATTR_MIN_STACK_SIZE
	.align		4
.L_3:
        /*000c*/ 	.byte	0x04, 0x12
        /*000e*/ 	.short	(.L_5 - .L_4)
	.align		4
.L_4:
        /*0010*/ 	.word	index@(triton_poi_fused__native_batch_norm_legit_no_training_relu_2)
        /*0014*/ 	.word	0x00000000


	//----- nvinfo : EIATTR_FRAME_SIZE
	.align		4
.L_5:
        /*0018*/ 	.byte	0x04, 0x11
        /*001a*/ 	.short	(.L_7 - .L_6)
	.align		4
.L_6:
        /*001c*/ 	.word	index@(triton_poi_fused__native_batch_norm_legit_no_training_relu_2)
        /*0020*/ 	.word	0x00000000


	//----- nvinfo : EIATTR_MIN_STACK_SIZE
	.align		4
.L_7:
        /*0024*/ 	.byte	0x04, 0x12
        /*0026*/ 	.short	(.L_9 - .L_8)
	.align		4
.L_8:
        /*0028*/ 	.word	index@(triton_poi_fused__native_batch_norm_legit_no_training_relu_2)
        /*002c*/ 	.word	0x00000000
.L_9:


//--------------------- .nv.info.triton_poi_fused__native_batch_norm_legit_no_training_relu_2 --------------------------
	.section	.nv.info.triton_poi_fused__native_batch_norm_legit_no_training_relu_2,"",@"SHT_CUDA_INFO"
	.sectionflags	@""
	.align	4


	//----- nvinfo : EIATTR_CUDA_API_VERSION
	.align		4
        /*0000*/ 	.byte	0x04, 0x37
        /*0002*/ 	.short	(.L_11 - .L_10)
.L_10:
        /*0004*/ 	.word	0x0000007c


	//----- nvinfo : EIATTR_KPARAM_INFO
	.align		4
.L_11:
        /*0008*/ 	.byte	0x04, 0x17
        /*000a*/ 	.short	(.L_13 - .L_12)
.L_12:
        /*000c*/ 	.word	0x00000000
        /*0010*/ 	.short	0x0006
        /*0012*/ 	.short	0x0030
        /*0014*/ 	.byte	0x00, 0xf0, 0x11, 0x00


	//----- nvinfo : EIATTR_KPARAM_INFO
	.align		4
.L_13:
        /*0018*/ 	.byte	0x04, 0x17
        /*001a*/ 	.short	(.L_15 - .L_14)
.L_14:
        /*001c*/ 	.word	0x00000000
        /*0020*/ 	.short	0x0005
        /*0022*/ 	.short	0x0028
        /*0024*/ 	.byte	0x00, 0xf4, 0x21, 0x00


	//----- nvinfo : EIATTR_KPARAM_INFO
	.align		4
.L_15:
        /*0028*/ 	.byte	0x04, 0x17
        /*002a*/ 	.short	(.L_17 - .L_16)
.L_16:
        /*002c*/ 	.word	0x00000000
        /*0030*/ 	.short	0x0004
        /*0032*/ 	.short	0x0020
        /*0034*/ 	.byte	0x00, 0xf4, 0x21, 0x00


	//----- nvinfo : EIATTR_KPARAM_INFO
	.align		4
.L_17:
        /*0038*/ 	.byte	0x04, 0x17
        /*003a*/ 	.short	(.L_19 - .L_18)
.L_18:
        /*003c*/ 	.word	0x00000000
        /*0040*/ 	.short	0x0003
        /*0042*/ 	.short	0x0018
        /*0044*/ 	.byte	0x00, 0xf4, 0x21, 0x00


	//----- nvinfo : EIATTR_KPARAM_INFO
	.align		4
.L_19:
        /*0048*/ 	.byte	0x04, 0x17
        /*004a*/ 	.short	(.L_21 - .L_20)
.L_20:
        /*004c*/ 	.word	0x00000000
        /*0050*/ 	.short	0x0002
        /*0052*/ 	.short	0x0010
        /*0054*/ 	.byte	0x00, 0xf4, 0x21, 0x00


	//----- nvinfo : EIATTR_KPARAM_INFO
	.align		4
.L_21:
        /*0058*/ 	.byte	0x04, 0x17
        /*005a*/ 	.short	(.L_23 - .L_22)
.L_22:
        /*005c*/ 	.word	0x00000000
        /*0060*/ 	.short	0x0001
        /*0062*/ 	.short	0x0008
        /*0064*/ 	.byte	0x00, 0xf4, 0x21, 0x00


	//----- nvinfo : EIATTR_KPARAM_INFO
	.align		4
.L_23:
        /*0068*/ 	.byte	0x04, 0x17
        /*006a*/ 	.short	(.L_25 - .L_24)
.L_24:
        /*006c*/ 	.word	0x00000000
        /*0070*/ 	.short	0x0000
        /*0072*/ 	.short	0x0000
        /*0074*/ 	.byte	0x00, 0xf4, 0x21, 0x00


	//----- nvinfo : EIATTR_SPARSE_MMA_MASK
	.align		4
.L_25:
        /*0078*/ 	.byte	0x03, 0x50
        /*007a*/ 	.short	0x0000


	//----- nvinfo : EIATTR_MAXREG_COUNT
	.align		4
        /*007c*/ 	.byte	0x03, 0x1b
        /*007e*/ 	.short	0x00ff


	//----- nvinfo : EIATTR_EXIT_INSTR_OFFSETS
	.align		4
        /*0080*/ 	.byte	0x04, 0x1c
        /*0082*/ 	.short	(.L_27 - .L_26)


	//   ....[0]....
.L_26:
        /*0084*/ 	.word	0x000002b0


	//   ....[1]....
        /*0088*/ 	.word	0x000002d0


	//----- nvinfo : EIATTR_REQNTID
	.align		4
.L_27:
        /*008c*/ 	.byte	0x04, 0x10
        /*008e*/ 	.short	(.L_29 - .L_28)
.L_28:
        /*0090*/ 	.word	0x00000020
        /*0094*/ 	.word	0x00000001
        /*0098*/ 	.word	0x00000001


	//----- nvinfo : EIATTR_CBANK_PARAM_SIZE
	.align		4
.L_29:
        /*009c*/ 	.byte	0x03, 0x19
        /*009e*/ 	.short	0x0034


	//----- nvinfo : EIATTR_PARAM_CBANK
	.align		4
        /*00a0*/ 	.byte	0x04, 0x0a
        /*00a2*/ 	.short	(.L_31 - .L_30)
	.align		4
.L_30:
        /*00a4*/ 	.word	index@(.nv.constant0.triton_poi_fused__native_batch_norm_legit_no_training_relu_2)
        /*00a8*/ 	.short	0x0210
        /*00aa*/ 	.short	0x0034


	//----- nvinfo : EIATTR_SW_WAR
	.align		4
.L_31:
        /*00ac*/ 	.byte	0x04, 0x36
        /*00ae*/ 	.short	(.L_33 - .L_32)
.L_32:
        /*00b0*/ 	.word	0x00000008
.L_33:


//--------------------- .nv.callgraph             --------------------------
	.section	.nv.callgraph,"",@"SHT_CUDA_CALLGRAPH"
	.align	4
	.sectionentsize	8
	.align		4
        /*0000*/ 	.word	0x00000000
	.align		4
        /*0004*/ 	.word	0xffffffff
	.align		4
        /*0008*/ 	.word	0x00000000
	.align		4
        /*000c*/ 	.word	0xfffffffe
	.align		4
        /*0010*/ 	.word	0x00000000
	.align		4
        /*0014*/ 	.word	0xfffffffd
	.align		4
        /*0018*/ 	.word	0x00000000
	.align		4
        /*001c*/ 	.word	0xfffffffc


//--------------------- .nv.constant4             --------------------------
	.section	.nv.constant4,"a",@progbits
	.align	8
	.align		8
.nv.constant4:
        /*0000*/ 	.dword	_$_str
	.align		8
        /*0008*/ 	.dword	_$_str_$_2


//--------------------- .text.triton_poi_fused__native_batch_norm_legit_no_training_relu_2 --------------------------
	.section	.text.triton_poi_fused__native_batch_norm_legit_no_training_relu_2,"ax",@progbits
	.align	128
        .global         triton_poi_fused__native_batch_norm_legit_no_training_relu_2
        .type           triton_poi_fused__native_batch_norm_legit_no_training_relu_2,@function
        .size           triton_poi_fused__native_batch_norm_legit_no_training_relu_2,(.L_x_1 - triton_poi_fused__native_batch_norm_legit_no_training_relu_2)
        .other          triton_poi_fused__native_batch_norm_legit_no_training_relu_2,@"STO_CUDA_ENTRY STV_DEFAULT"
triton_poi_fused__native_batch_norm_legit_no_training_relu_2:
.text.triton_poi_fused__native_batch_norm_legit_no_training_relu_2:
[----:B------:R-:W0:Y:S08]  /*0000*/  LDC R1, c[0x0][0x28] ;  /* 0x00000a00ff017b82 */ /* 0x000e300000000800 */
[----:B------:R-:W1:Y:S01]  /*0010*/  LDC.64 R2, c[0x0][0x220] ;  /* 0x00008800ff027b82 */ /* 0x000e620000000a00 */
[----:B------:R-:W-:Y:S01]  /*0020*/  ULDC.64 UR4, c[0x0][0x208] ;  /* 0x0000820000047ab9 */ /* 0x000fe20000000a00 */
[----:B------:R-:W2:Y:S01]  /*0030*/  S2R R0, SR_TID.X ;  /* 0x0000000000007919 */ /* 0x000ea20000002100 */
[----:B------:R-:W3:Y:S05]  /*0040*/  S2R R13, SR_CTAID.X ;  /* 0x00000000000d7919 */ /* 0x000eea0000002500 */
[----:B------:R-:W4:Y:S01]  /*0050*/  LDC.64 R10, c[0x0][0x210] ;  /* 0x00008400ff0a7b82 */ /* 0x000f220000000a00 */
[----:B-1----:R4:W5:Y:S07]  /*0060*/  LDG.E R12, desc[UR4][R2.64] ;  /* 0x00000004020c7981 */ /* 0x00296e000c1e1900 */
[----:B------:R-:W1:Y:S01]  /*0070*/  LDC.64 R4, c[0x0][0x218] ;  /* 0x00008600ff047b82 */ /* 0x000e620000000a00 */
[----:B------:R-:W-:-:S07]  /*0080*/  CS2R R14, SRZ ;  /* 0x00000000000e7805 */ /* 0x000fce000001ff00 */
[----:B------:R-:W1:Y:S01]  /*0090*/  LDC.64 R6, c[0x0][0x228] ;  /* 0x00008a00ff067b82 */ /* 0x000e620000000a00 */
[----:B--2---:R-:W-:-:S04]  /*00a0*/  SHF.L.U32 R0, R0, 0x1, RZ ;  /* 0x0000000100007819 */ /* 0x004fc800000006ff */
[----:B------:R-:W-:-:S03]  /*00b0*/  LOP3.LUT R0, R0, 0x3e, RZ, 0xc0, !PT ;  /* 0x0000003e00007812 */ /* 0x000fc600078ec0ff */
[----:B------:R-:W2:Y:S01]  /*00c0*/  LDC.64 R8, c[0x0][0x230] ;  /* 0x00008c00ff087b82 */ /* 0x000ea20000000a00 */
[----:B---3--:R-:W-:-:S04]  /*00d0*/  LEA R13, R13, R0, 0x6 ;  /* 0x000000000d0d7211 */ /* 0x008fc800078e30ff */
[C---:B------:R-:W-:Y:S01]  /*00e0*/  ISETP.GE.AND P0, PT, R13.reuse, 0x40, PT ;  /* 0x000000400d00780c */ /* 0x040fe20003f06270 */
[C---:B----4-:R-:W-:Y:S01]  /*00f0*/  IMAD.WIDE R2, R13.reuse, 0x4, R10 ;  /* 0x000000040d027825 */ /* 0x050fe200078e020a */
[----:B-1----:R1:W3:Y:S04]  /*0100*/  LDG.E R4, desc[UR4][R4.64] ;  /* 0x0000000404047981 */ /* 0x0022e8000c1e1900 */
[----:B0-----:R-:W4:Y:S07]  /*0110*/  LDG.E R6, desc[UR4][R6.64] ;  /* 0x0000000406067981 */ /* 0x001f2e000c1e1900 */
[----:B------:R0:W3:Y:S04]  /*0120*/  @!P0 LDG.E.64 R14, desc[UR4][R2.64] ;  /* 0x00000004020e8981 */ /* 0x0000e8000c1e1b00 */
[----:B--2---:R-:W4:Y:S01]  /*0130*/  LDG.E R9, desc[UR4][R8.64] ;  /* 0x0000000408097981 */ /* 0x004f22000c1e1900 */
[----:B-1----:R-:W-:Y:S01]  /*0140*/  HFMA2.MMA R5, -RZ, RZ, 1.625, 0 ;  /* 0x3e800000ff057435 */ /* 0x002fe200000001ff */
[----:B0-----:R-:W0:Y:S02]  /*0150*/  LDC.64 R2, c[0x0][0x238] ;  /* 0x00008e00ff027b82 */ /* 0x001e240000000a00 */
[----:B0-----:R-:W-:-:S04]  /*0160*/  IMAD.WIDE R2, R13, 0x4, R2 ;  /* 0x000000040d027825 */ /* 0x001fc800078e0202 */
[----:B-----5:R-:W-:-:S04]  /*0170*/  FADD R12, R12, 9.9999997473787516356e-06 ;  /* 0x3727c5ac0c0c7421 */ /* 0x020fc80000000000 */
[----:B------:R-:W0:Y:S02]  /*0180*/  MUFU.SQRT R0, R12 ;  /* 0x0000000c00007308 */ /* 0x000e240000002000 */
[C---:B0-----:R-:W-:Y:S02]  /*0190*/  FSETP.GT.AND P1, PT, R0.reuse, 8.50705917302346158658e+37, PT ;  /* 0x7e8000000000780b */ /* 0x041fe40003f24000 */
[----:B------:R-:W-:-:S11]  /*01a0*/  FSETP.GEU.AND P2, PT, R0, 1.175494350822287508e-38, PT ;  /* 0x008000000000780b */ /* 0x000fd60003f4e000 */
[----:B------:R-:W-:-:S04]  /*01b0*/  @P1 FMUL R0, R0, 0.25 ;  /* 0x3e80000000001820 */ /* 0x000fc80000400000 */
[----:B------:R-:W-:-:S06]  /*01c0*/  @!P2 FMUL R0, R0, 16777216 ;  /* 0x4b8000000000a820 */ /* 0x000fcc0000400000 */
[----:B------:R-:W0:Y:S01]  /*01d0*/  MUFU.RCP R0, R0 ;  /* 0x0000000000007308 */ /* 0x000e220000001000 */
[----:B------:R-:W-:Y:S01]  /*01e0*/  FSEL R5, R5, 1, P1 ;  /* 0x3f80000005057808 */ /* 0x000fe20000800000 */
[----:B---3--:R-:W-:-:S04]  /*01f0*/  FADD R14, -R4, R14 ;  /* 0x0000000e040e7221 */ /* 0x008fc80000000100 */
[----:B------:R-:W-:Y:S01]  /*0200*/  @!P2 FMUL R5, R5, 16777216 ;  /* 0x4b8000000505a820 */ /* 0x000fe20000400000 */
[----:B------:R-:W-:-:S03]  /*0210*/  FADD R15, -R4, R15 ;  /* 0x0000000f040f7221 */ /* 0x000fc60000000100 */
[----:B0-----:R-:W-:-:S04]  /*0220*/  FMUL R5, R0, R5 ;  /* 0x0000000500057220 */ /* 0x001fc80000400000 */
[-C--:B------:R-:W-:Y:S01]  /*0230*/  FMUL R14, R14, R5.reuse ;  /* 0x000000050e0e7220 */ /* 0x080fe20000400000 */
[----:B------:R-:W-:-:S03]  /*0240*/  FMUL R4, R15, R5 ;  /* 0x000000050f047220 */ /* 0x000fc60000400000 */
[C-C-:B----4-:R-:W-:Y:S01]  /*0250*/  FFMA R14, R6.reuse, R14, R9.reuse ;  /* 0x0000000e060e7223 */ /* 0x150fe20000000009 */
[----:B------:R-:W-:-:S04]  /*0260*/  FFMA R4, R6, R4, R9 ;  /* 0x0000000406047223 */ /* 0x000fc80000000009 */
[----:B------:R-:W-:Y:S02]  /*0270*/  FSETP.GEU.AND P1, PT, R14, RZ, PT ;  /* 0x000000ff0e00720b */ /* 0x000fe40003f2e000 */
[----:B------:R-:W-:Y:S02]  /*0280*/  FSETP.GEU.AND P2, PT, R4, RZ, PT ;  /* 0x000000ff0400720b */ /* 0x000fe40003f4e000 */
[----:B------:R-:W-:Y:S02]  /*0290*/  FSEL R14, R14, RZ, P1 ;  /* 0x000000ff0e0e7208 */ /* 0x000fe40000800000 */
[----:B------:R-:W-:Y:S01]  /*02a0*/  FSEL R15, R4, RZ, P2 ;  /* 0x000000ff040f7208 */ /* 0x000fe20001000000 */
[----:B------:R-:W-:Y:S08]  /*02b0*/  @P0 EXIT ;  /* 0x000000000000094d */ /* 0x000ff00003800000 */
[----:B------:R-:W-:Y:S01]  /*02c0*/  STG.E.64 desc[UR4][R2.64], R14 ;  /* 0x0000000e02007986 */ /* 0x000fe2000c101b04 */
[----:B------:R-:W-:Y:S05]  /*02d0*/  EXIT ;  /* 0x000000000000794d */ /* 0x000fea0003800000 */
.L_x_0:
[----:B------:R-:W-:-:S00]  /*02e0*/  BRA `(.L_x_0) ;  /* 0xfffffffc00fc7947 */ /* 0x000fc0000383ffff */
[----:B------:R-:W-:-:S00]  /*02f0*/  NOP ;  /* 0x0000000000007918 */ /* 0x000fc00000000000 */
        /* <DEDUP_REMOVED lines=8> */
.L_x_1:


//--------------------- .nv.global.init           --------------------------
	.section	.nv.global.init,"aw",@progbits
.nv.global.init:
	.type		_$_str,@object
	.size		_$_str,(_$_str_$_2 - _$_str)
_$_str:
        /*0000*/ 	.byte	0x5f, 0x5f, 0x43, 0x55, 0x44, 0x41, 0x5f, 0x46, 0x54, 0x5a, 0x00
	.type		_$_str_$_2,@object
	.size		_$_str_$_2,(.L_1 - _$_str_$_2)
_$_str_$_2:
        /*000b*/ 	.byte	0x5f, 0x5f, 0x43, 0x55, 0x44, 0x41, 0x5f, 0x50, 0x52, 0x45, 0x43, 0x5f, 0x53, 0x51, 0x52, 0x54
        /*001b*/ 	.byte	0x00
.L_1:


//--------------------- .nv.constant0.triton_poi_fused__native_batch_norm_legit_no_training_relu_2 --------------------------
	.section	.nv.constant0.triton_poi_fused__native_batch_norm_legit_no_training_relu_2,"a",@progbits
	.sectionflags	@""
	.align	4
.nv.constant0.triton_poi_fused__native_batch_norm_legit_no_training_relu_2:
	.zero		580
